//
// Generated by NVIDIA NVVM Compiler
//
// Compiler Build ID: CL-36424714
// Cuda compilation tools, release 13.0, V13.0.88
// Based on NVVM 20.0.0
//

.version 9.0
.target sm_100
.address_size 64

	// .globl	_ZN3cub18CUB_300001_SM_10006detail11EmptyKernelIvEEvv
.global .align 1 .b8 _ZN34_INTERNAL_1add8a75_4_k_cu_1d8eb5984cuda3std3__45__cpo5beginE[1];
.global .align 1 .b8 _ZN34_INTERNAL_1add8a75_4_k_cu_1d8eb5984cuda3std3__45__cpo3endE[1];
.global .align 1 .b8 _ZN34_INTERNAL_1add8a75_4_k_cu_1d8eb5984cuda3std3__45__cpo6cbeginE[1];
.global .align 1 .b8 _ZN34_INTERNAL_1add8a75_4_k_cu_1d8eb5984cuda3std3__45__cpo4cendE[1];
.global .align 1 .b8 _ZN34_INTERNAL_1add8a75_4_k_cu_1d8eb5984cuda3std3__45__cpo6rbeginE[1];
.global .align 1 .b8 _ZN34_INTERNAL_1add8a75_4_k_cu_1d8eb5984cuda3std3__45__cpo4rendE[1];
.global .align 1 .b8 _ZN34_INTERNAL_1add8a75_4_k_cu_1d8eb5984cuda3std3__45__cpo7crbeginE[1];
.global .align 1 .b8 _ZN34_INTERNAL_1add8a75_4_k_cu_1d8eb5984cuda3std3__45__cpo5crendE[1];
.global .align 1 .b8 _ZN34_INTERNAL_1add8a75_4_k_cu_1d8eb5984cuda3std3__436_GLOBAL__N__1add8a75_4_k_cu_1d8eb5986ignoreE[1];
.global .align 1 .b8 _ZN34_INTERNAL_1add8a75_4_k_cu_1d8eb5984cuda3std3__419piecewise_constructE[1];
.global .align 1 .b8 _ZN34_INTERNAL_1add8a75_4_k_cu_1d8eb5984cuda3std3__48in_placeE[1];
.global .align 1 .b8 _ZN34_INTERNAL_1add8a75_4_k_cu_1d8eb5984cuda3std3__420unreachable_sentinelE[1];
.global .align 1 .b8 _ZN34_INTERNAL_1add8a75_4_k_cu_1d8eb5984cuda3std3__47nulloptE[1];
.global .align 1 .b8 _ZN34_INTERNAL_1add8a75_4_k_cu_1d8eb5984cuda3std3__48unexpectE[1];
.global .align 1 .b8 _ZN34_INTERNAL_1add8a75_4_k_cu_1d8eb5984cuda3std6ranges3__45__cpo4swapE[1];
.global .align 1 .b8 _ZN34_INTERNAL_1add8a75_4_k_cu_1d8eb5984cuda3std6ranges3__45__cpo9iter_moveE[1];
.global .align 1 .b8 _ZN34_INTERNAL_1add8a75_4_k_cu_1d8eb5984cuda3std6ranges3__45__cpo5beginE[1];
.global .align 1 .b8 _ZN34_INTERNAL_1add8a75_4_k_cu_1d8eb5984cuda3std6ranges3__45__cpo3endE[1];
.global .align 1 .b8 _ZN34_INTERNAL_1add8a75_4_k_cu_1d8eb5984cuda3std6ranges3__45__cpo6cbeginE[1];
.global .align 1 .b8 _ZN34_INTERNAL_1add8a75_4_k_cu_1d8eb5984cuda3std6ranges3__45__cpo4cendE[1];
.global .align 1 .b8 _ZN34_INTERNAL_1add8a75_4_k_cu_1d8eb5984cuda3std6ranges3__45__cpo7advanceE[1];
.global .align 1 .b8 _ZN34_INTERNAL_1add8a75_4_k_cu_1d8eb5984cuda3std6ranges3__45__cpo9iter_swapE[1];
.global .align 1 .b8 _ZN34_INTERNAL_1add8a75_4_k_cu_1d8eb5984cuda3std6ranges3__45__cpo4nextE[1];
.global .align 1 .b8 _ZN34_INTERNAL_1add8a75_4_k_cu_1d8eb5984cuda3std6ranges3__45__cpo4prevE[1];
.global .align 1 .b8 _ZN34_INTERNAL_1add8a75_4_k_cu_1d8eb5984cuda3std6ranges3__45__cpo4dataE[1];
.global .align 1 .b8 _ZN34_INTERNAL_1add8a75_4_k_cu_1d8eb5984cuda3std6ranges3__45__cpo5cdataE[1];
.global .align 1 .b8 _ZN34_INTERNAL_1add8a75_4_k_cu_1d8eb5984cuda3std6ranges3__45__cpo4sizeE[1];
.global .align 1 .b8 _ZN34_INTERNAL_1add8a75_4_k_cu_1d8eb5984cuda3std6ranges3__45__cpo5ssizeE[1];
.global .align 1 .b8 _ZN34_INTERNAL_1add8a75_4_k_cu_1d8eb5984cuda3std6ranges3__45__cpo8distanceE[1];
.global .align 1 .b8 _ZN34_INTERNAL_1add8a75_4_k_cu_1d8eb5986thrust24THRUST_300001_SM_1000_NS8cuda_cub3parE[1];
.global .align 1 .b8 _ZN34_INTERNAL_1add8a75_4_k_cu_1d8eb5986thrust24THRUST_300001_SM_1000_NS8cuda_cub10par_nosyncE[1];
.global .align 1 .b8 _ZN34_INTERNAL_1add8a75_4_k_cu_1d8eb5986thrust24THRUST_300001_SM_1000_NS6system6detail10sequential3seqE[1];
.global .align 1 .b8 _ZN34_INTERNAL_1add8a75_4_k_cu_1d8eb5986thrust24THRUST_300001_SM_1000_NS12placeholders2_1E[1];
.global .align 1 .b8 _ZN34_INTERNAL_1add8a75_4_k_cu_1d8eb5986thrust24THRUST_300001_SM_1000_NS12placeholders2_2E[1];
.global .align 1 .b8 _ZN34_INTERNAL_1add8a75_4_k_cu_1d8eb5986thrust24THRUST_300001_SM_1000_NS12placeholders2_3E[1];
.global .align 1 .b8 _ZN34_INTERNAL_1add8a75_4_k_cu_1d8eb5986thrust24THRUST_300001_SM_1000_NS12placeholders2_4E[1];
.global .align 1 .b8 _ZN34_INTERNAL_1add8a75_4_k_cu_1d8eb5986thrust24THRUST_300001_SM_1000_NS12placeholders2_5E[1];
.global .align 1 .b8 _ZN34_INTERNAL_1add8a75_4_k_cu_1d8eb5986thrust24THRUST_300001_SM_1000_NS12placeholders2_6E[1];
.global .align 1 .b8 _ZN34_INTERNAL_1add8a75_4_k_cu_1d8eb5986thrust24THRUST_300001_SM_1000_NS12placeholders2_7E[1];
.global .align 1 .b8 _ZN34_INTERNAL_1add8a75_4_k_cu_1d8eb5986thrust24THRUST_300001_SM_1000_NS12placeholders2_8E[1];
.global .align 1 .b8 _ZN34_INTERNAL_1add8a75_4_k_cu_1d8eb5986thrust24THRUST_300001_SM_1000_NS12placeholders2_9E[1];
.global .align 1 .b8 _ZN34_INTERNAL_1add8a75_4_k_cu_1d8eb5986thrust24THRUST_300001_SM_1000_NS12placeholders3_10E[1];
.global .align 1 .b8 _ZN34_INTERNAL_1add8a75_4_k_cu_1d8eb5986thrust24THRUST_300001_SM_1000_NS3seqE[1];

.visible .entry _ZN3cub18CUB_300001_SM_10006detail11EmptyKernelIvEEvv()
{


	ret;

}


// ===== COMPILED SASS (sm_100) =====

	.target	sm_100

	.elftype	@"ET_EXEC"


//--------------------- .note.nv.tkinfo           --------------------------
	.section	.note.nv.tkinfo,"",@"SHT_NOTE"
	.sectionflags	@"SHF_NOTE_NV_TKINFO"
	.tkinfo
        /*0018*/ 	.word	0x00000002
        /*0030*/ 	.string	""
        /*0030*/ 	.string	"ptxas"
        /*0030*/ 	.string	"Cuda compilation tools, release 13.0, V13.0.88"
        /*0030*/ 	.string	"Build cuda_13.0.r13.0/compiler.36424714_0"
        /*0030*/ 	.string	"-arch sm_100 -m 64 "



//--------------------- .note.nv.cuinfo           --------------------------
	.section	.note.nv.cuinfo,"",@"SHT_NOTE"
	.sectionflags	@"SHF_NOTE_NV_CUINFO"
        /*0018*/ 	.short	0x0002
        /*001a*/ 	.short	0x0064
        /*001c*/ 	.short	0x0082
	.zero		2


//--------------------- .nv.info                  --------------------------
	.section	.nv.info,"",@"SHT_CUDA_INFO"
	.align	4


	//----- nvinfo : EIATTR_REGCOUNT
	.align		4
        /*0000*/ 	.byte	0x04, 0x2f
        /*0002*/ 	.short	(.L_44 - .L_43)
	.align		4
.L_43:
        /*0004*/ 	.word	index@(_ZN3cub18CUB_300001_SM_10006detail11EmptyKernelIvEEvv)
        /*0008*/ 	.word	0x00000004


	//----- nvinfo : EIATTR_FRAME_SIZE
	.align		4
.L_44:
        /*000c*/ 	.byte	0x04, 0x11
        /*000e*/ 	.short	(.L_46 - .L_45)
	.align		4
.L_45:
        /*0010*/ 	.word	index@(_ZN3cub18CUB_300001_SM_10006detail11EmptyKernelIvEEvv)
        /*0014*/ 	.word	0x00000000


	//----- nvinfo : EIATTR_MIN_STACK_SIZE
	.align		4
.L_46:
        /*0018*/ 	.byte	0x04, 0x12
        /*001a*/ 	.short	(.L_48 - .L_47)
	.align		4
.L_47:
        /*001c*/ 	.word	index@(_ZN3cub18CUB_300001_SM_10006detail11EmptyKernelIvEEvv)
        /*0020*/ 	.word	0x00000000
.L_48:


//--------------------- .nv.compat                --------------------------
	.section	.nv.compat,"",@"SHT_CUDA_COMPAT_INFO"
	.align	4
        /*0000*/ 	.byte	0x02, 0x09, 0x00, 0x00, 0x02, 0x02, 0x01, 0x00, 0x02, 0x05, 0x05, 0x00, 0x03, 0x07, 0x01, 0x01
        /*0010*/ 	.byte	0x02, 0x03, 0x00, 0x00, 0x02, 0x06, 0x01, 0x00, 0x04, 0x0b, 0x08, 0x00, 0x09, 0x00, 0x00, 0x00
        /*0020*/ 	.byte	0x00, 0x00, 0x00, 0x00


//--------------------- .nv.info._ZN3cub18CUB_300001_SM_10006detail11EmptyKernelIvEEvv --------------------------
	.section	.nv.info._ZN3cub18CUB_300001_SM_10006detail11EmptyKernelIvEEvv,"",@"SHT_CUDA_INFO"
	.sectionflags	@""
	.align	4


	//----- nvinfo : EIATTR_CUDA_API_VERSION
	.align		4
        /*0000*/ 	.byte	0x04, 0x37
        /*0002*/ 	.short	(.L_50 - .L_49)
.L_49:
        /*0004*/ 	.word	0x00000082


	//----- nvinfo : EIATTR_SPARSE_MMA_MASK
	.align		4
.L_50:
        /*0008*/ 	.byte	0x03, 0x50
        /*000a*/ 	.short	0x0000


	//----- nvinfo : EIATTR_MAXREG_COUNT
	.align		4
        /*000c*/ 	.byte	0x03, 0x1b
        /*000e*/ 	.short	0x00ff


	//----- nvinfo : EIATTR_MERCURY_ISA_VERSION
	.align		4
        /*0010*/ 	.byte	0x03, 0x5f
        /*0012*/ 	.short	0x0101


	//----- nvinfo : EIATTR_VRC_CTA_INIT_COUNT
	.align		4
        /*0014*/ 	.byte	0x02, 0x4a
	.zero		1
	.zero		1


	//----- nvinfo : EIATTR_EXIT_INSTR_OFFSETS
	.align		4
        /*0018*/ 	.byte	0x04, 0x1c
        /*001a*/ 	.short	(.L_52 - .L_51)


	//   ....[0]....
.L_51:
        /*001c*/ 	.word	0x00000010


	//----- nvinfo : EIATTR_SW_WAR
	.align		4
.L_52:
        /*0020*/ 	.byte	0x04, 0x36
        /*0022*/ 	.short	(.L_54 - .L_53)
.L_53:
        /*0024*/ 	.word	0x00000008
.L_54:


//--------------------- .nv.callgraph             --------------------------
	.section	.nv.callgraph,"",@"SHT_CUDA_CALLGRAPH"
	.align	4
	.sectionentsize	8
	.align		4
        /*0000*/ 	.word	0x00000000
	.align		4
        /*0004*/ 	.word	0xffffffff
	.align		4
        /*0008*/ 	.word	0x00000000
	.align		4
        /*000c*/ 	.word	0xfffffffe
	.align		4
        /*0010*/ 	.word	0x00000000
	.align		4
        /*0014*/ 	.word	0xfffffffd
	.align		4
        /*0018*/ 	.word	0x00000000
	.align		4
        /*001c*/ 	.word	0xfffffffc


//--------------------- .nv.constant4             --------------------------
	.section	.nv.constant4,"a",@progbits
	.align	8
	.align		8
.nv.constant4:
        /*0000*/ 	.dword	_ZN34_INTERNAL_1add8a75_4_k_cu_1d8eb5984cuda3std3__45__cpo5beginE
	.align		8
        /*0008*/ 	.dword	_ZN34_INTERNAL_1add8a75_4_k_cu_1d8eb5984cuda3std3__45__cpo3endE
	.align		8
        /*0010*/ 	.dword	_ZN34_INTERNAL_1add8a75_4_k_cu_1d8eb5984cuda3std3__45__cpo6cbeginE
	.align		8
        /*0018*/ 	.dword	_ZN34_INTERNAL_1add8a75_4_k_cu_1d8eb5984cuda3std3__45__cpo4cendE
	.align		8
        /*0020*/ 	.dword	_ZN34_INTERNAL_1add8a75_4_k_cu_1d8eb5984cuda3std3__45__cpo6rbeginE
	.align		8
        /*0028*/ 	.dword	_ZN34_INTERNAL_1add8a75_4_k_cu_1d8eb5984cuda3std3__45__cpo4rendE
	.align		8
        /*0030*/ 	.dword	_ZN34_INTERNAL_1add8a75_4_k_cu_1d8eb5984cuda3std3__45__cpo7crbeginE
	.align		8
        /*0038*/ 	.dword	_ZN34_INTERNAL_1add8a75_4_k_cu_1d8eb5984cuda3std3__45__cpo5crendE
	.align		8
        /*0040*/ 	.dword	_ZN34_INTERNAL_1add8a75_4_k_cu_1d8eb5984cuda3std3__436_GLOBAL__N__1add8a75_4_k_cu_1d8eb5986ignoreE
	.align		8
        /*0048*/ 	.dword	_ZN34_INTERNAL_1add8a75_4_k_cu_1d8eb5984cuda3std3__419piecewise_constructE
	.align		8
        /*0050*/ 	.dword	_ZN34_INTERNAL_1add8a75_4_k_cu_1d8eb5984cuda3std3__48in_placeE
	.align		8
        /*0058*/ 	.dword	_ZN34_INTERNAL_1add8a75_4_k_cu_1d8eb5984cuda3std3__420unreachable_sentinelE
	.align		8
        /*0060*/ 	.dword	_ZN34_INTERNAL_1add8a75_4_k_cu_1d8eb5984cuda3std3__47nulloptE
	.align		8
        /*0068*/ 	.dword	_ZN34_INTERNAL_1add8a75_4_k_cu_1d8eb5984cuda3std3__48unexpectE
	.align		8
        /*0070*/ 	.dword	_ZN34_INTERNAL_1add8a75_4_k_cu_1d8eb5984cuda3std6ranges3__45__cpo4swapE
	.align		8
        /*0078*/ 	.dword	_ZN34_INTERNAL_1add8a75_4_k_cu_1d8eb5984cuda3std6ranges3__45__cpo9iter_moveE
	.align		8
        /*0080*/ 	.dword	_ZN34_INTERNAL_1add8a75_4_k_cu_1d8eb5984cuda3std6ranges3__45__cpo5beginE
	.align		8
        /*0088*/ 	.dword	_ZN34_INTERNAL_1add8a75_4_k_cu_1d8eb5984cuda3std6ranges3__45__cpo3endE
	.align		8
        /*0090*/ 	.dword	_ZN34_INTERNAL_1add8a75_4_k_cu_1d8eb5984cuda3std6ranges3__45__cpo6cbeginE
	.align		8
        /*0098*/ 	.dword	_ZN34_INTERNAL_1add8a75_4_k_cu_1d8eb5984cuda3std6ranges3__45__cpo4cendE
	.align		8
        /*00a0*/ 	.dword	_ZN34_INTERNAL_1add8a75_4_k_cu_1d8eb5984cuda3std6ranges3__45__cpo7advanceE
	.align		8
        /*00a8*/ 	.dword	_ZN34_INTERNAL_1add8a75_4_k_cu_1d8eb5984cuda3std6ranges3__45__cpo9iter_swapE
	.align		8
        /*00b0*/ 	.dword	_ZN34_INTERNAL_1add8a75_4_k_cu_1d8eb5984cuda3std6ranges3__45__cpo4nextE
	.align		8
        /*00b8*/ 	.dword	_ZN34_INTERNAL_1add8a75_4_k_cu_1d8eb5984cuda3std6ranges3__45__cpo4prevE
	.align		8
        /*00c0*/ 	.dword	_ZN34_INTERNAL_1add8a75_4_k_cu_1d8eb5984cuda3std6ranges3__45__cpo4dataE
	.align		8
        /*00c8*/ 	.dword	_ZN34_INTERNAL_1add8a75_4_k_cu_1d8eb5984cuda3std6ranges3__45__cpo5cdataE
	.align		8
        /*00d0*/ 	.dword	_ZN34_INTERNAL_1add8a75_4_k_cu_1d8eb5984cuda3std6ranges3__45__cpo4sizeE
	.align		8
        /*00d8*/ 	.dword	_ZN34_INTERNAL_1add8a75_4_k_cu_1d8eb5984cuda3std6ranges3__45__cpo5ssizeE
	.align		8
        /*00e0*/ 	.dword	_ZN34_INTERNAL_1add8a75_4_k_cu_1d8eb5984cuda3std6ranges3__45__cpo8distanceE
	.align		8
        /*00e8*/ 	.dword	_ZN34_INTERNAL_1add8a75_4_k_cu_1d8eb5986thrust24THRUST_300001_SM_1000_NS8cuda_cub3parE
	.align		8
        /*00f0*/ 	.dword	_ZN34_INTERNAL_1add8a75_4_k_cu_1d8eb5986thrust24THRUST_300001_SM_1000_NS8cuda_cub10par_nosyncE
	.align		8
        /*00f8*/ 	.dword	_ZN34_INTERNAL_1add8a75_4_k_cu_1d8eb5986thrust24THRUST_300001_SM_1000_NS6system6detail10sequential3seqE
	.align		8
        /*0100*/ 	.dword	_ZN34_INTERNAL_1add8a75_4_k_cu_1d8eb5986thrust24THRUST_300001_SM_1000_NS12placeholders2_1E
	.align		8
        /*0108*/ 	.dword	_ZN34_INTERNAL_1add8a75_4_k_cu_1d8eb5986thrust24THRUST_300001_SM_1000_NS12placeholders2_2E
	.align		8
        /*0110*/ 	.dword	_ZN34_INTERNAL_1add8a75_4_k_cu_1d8eb5986thrust24THRUST_300001_SM_1000_NS12placeholders2_3E
	.align		8
        /*0118*/ 	.dword	_ZN34_INTERNAL_1add8a75_4_k_cu_1d8eb5986thrust24THRUST_300001_SM_1000_NS12placeholders2_4E
	.align		8
        /*0120*/ 	.dword	_ZN34_INTERNAL_1add8a75_4_k_cu_1d8eb5986thrust24THRUST_300001_SM_1000_NS12placeholders2_5E
	.align		8
        /*0128*/ 	.dword	_ZN34_INTERNAL_1add8a75_4_k_cu_1d8eb5986thrust24THRUST_300001_SM_1000_NS12placeholders2_6E
	.align		8
        /*0130*/ 	.dword	_ZN34_INTERNAL_1add8a75_4_k_cu_1d8eb5986thrust24THRUST_300001_SM_1000_NS12placeholders2_7E
	.align		8
        /*0138*/ 	.dword	_ZN34_INTERNAL_1add8a75_4_k_cu_1d8eb5986thrust24THRUST_300001_SM_1000_NS12placeholders2_8E
	.align		8
        /*0140*/ 	.dword	_ZN34_INTERNAL_1add8a75_4_k_cu_1d8eb5986thrust24THRUST_300001_SM_1000_NS12placeholders2_9E
	.align		8
        /*0148*/ 	.dword	_ZN34_INTERNAL_1add8a75_4_k_cu_1d8eb5986thrust24THRUST_300001_SM_1000_NS12placeholders3_10E
	.align		8
        /*0150*/ 	.dword	_ZN34_INTERNAL_1add8a75_4_k_cu_1d8eb5986thrust24THRUST_300001_SM_1000_NS3seqE


//--------------------- .text._ZN3cub18CUB_300001_SM_10006detail11EmptyKernelIvEEvv --------------------------
	.section	.text._ZN3cub18CUB_300001_SM_10006detail11EmptyKernelIvEEvv,"ax",@progbits
	.align	128
        .global         _ZN3cub18CUB_300001_SM_10006detail11EmptyKernelIvEEvv
        .type           _ZN3cub18CUB_300001_SM_10006detail11EmptyKernelIvEEvv,@function
        .size           _ZN3cub18CUB_300001_SM_10006detail11EmptyKernelIvEEvv,(.L_x_1 - _ZN3cub18CUB_300001_SM_10006detail11EmptyKernelIvEEvv)
        .other          _ZN3cub18CUB_300001_SM_10006detail11EmptyKernelIvEEvv,@"STO_CUDA_ENTRY STV_DEFAULT"
_ZN3cub18CUB_300001_SM_10006detail11EmptyKernelIvEEvv:
.text._ZN3cub18CUB_300001_SM_10006detail11EmptyKernelIvEEvv:
[----:B------:R-:W-:Y:S01]  /*0000*/  LDC R1, c[0x0][0x37c] ;  /* 0x0000df00ff017b82 */ /* 0x000fe20000000800 */
[----:B------:R-:W-:Y:S05]  /*0010*/  EXIT ;  /* 0x000000000000794d */ /* 0x000fea0003800000 */
.L_x_0:
[----:B------:R-:W-:-:S00]  /*0020*/  BRA `(.L_x_0) ;  /* 0xfffffffc00fc7947 */ /* 0x000fc0000383ffff */
[----:B------:R-:W-:-:S00]  /*0030*/  NOP ;  /* 0x0000000000007918 */ /* 0x000fc00000000000 */
        /* <DEDUP_REMOVED lines=12> */
.L_x_1:


//--------------------- .nv.shared.reserved.0     --------------------------
	.section	.nv.shared.reserved.0,"aw",@nobits
	.weak		__nv_reservedSMEM_offset_0_alias
	.size		__nv_reservedSMEM_offset_0_alias, 0, 64
	.other		__nv_reservedSMEM_offset_0_alias,@"STO_CUDA_RESERVED_SHARED STV_DEFAULT"
__nv_reservedSMEM_offset_0_alias:
	.zero		0
	.zero		64


//--------------------- .nv.global                --------------------------
	.section	.nv.global,"aw",@nobits
.nv.global:
	.type		_ZN34_INTERNAL_1add8a75_4_k_cu_1d8eb5986thrust24THRUST_300001_SM_1000_NS3seqE,@object
	.size		_ZN34_INTERNAL_1add8a75_4_k_cu_1d8eb5986thrust24THRUST_300001_SM_1000_NS3seqE,(_ZN34_INTERNAL_1add8a75_4_k_cu_1d8eb5984cuda3std3__48in_placeE - _ZN34_INTERNAL_1add8a75_4_k_cu_1d8eb5986thrust24THRUST_300001_SM_1000_NS3seqE)
_ZN34_INTERNAL_1add8a75_4_k_cu_1d8eb5986thrust24THRUST_300001_SM_1000_NS3seqE:
	.zero		1
	.type		_ZN34_INTERNAL_1add8a75_4_k_cu_1d8eb5984cuda3std3__48in_placeE,@object
	.size		_ZN34_INTERNAL_1add8a75_4_k_cu_1d8eb5984cuda3std3__48in_placeE,(_ZN34_INTERNAL_1add8a75_4_k_cu_1d8eb5984cuda3std6ranges3__45__cpo4sizeE - _ZN34_INTERNAL_1add8a75_4_k_cu_1d8eb5984cuda3std3__48in_placeE)
_ZN34_INTERNAL_1add8a75_4_k_cu_1d8eb5984cuda3std3__48in_placeE:
	.zero		1
	.type		_ZN34_INTERNAL_1add8a75_4_k_cu_1d8eb5984cuda3std6ranges3__45__cpo4sizeE,@object
	.size		_ZN34_INTERNAL_1add8a75_4_k_cu_1d8eb5984cuda3std6ranges3__45__cpo4sizeE,(_ZN34_INTERNAL_1add8a75_4_k_cu_1d8eb5986thrust24THRUST_300001_SM_1000_NS12placeholders2_3E - _ZN34_INTERNAL_1add8a75_4_k_cu_1d8eb5984cuda3std6ranges3__45__cpo4sizeE)
_ZN34_INTERNAL_1add8a75_4_k_cu_1d8eb5984cuda3std6ranges3__45__cpo4sizeE:
	.zero		1
	.type		_ZN34_INTERNAL_1add8a75_4_k_cu_1d8eb5986thrust24THRUST_300001_SM_1000_NS12placeholders2_3E,@object
	.size		_ZN34_INTERNAL_1add8a75_4_k_cu_1d8eb5986thrust24THRUST_300001_SM_1000_NS12placeholders2_3E,(_ZN34_INTERNAL_1add8a75_4_k_cu_1d8eb5984cuda3std3__45__cpo6cbeginE - _ZN34_INTERNAL_1add8a75_4_k_cu_1d8eb5986thrust24THRUST_300001_SM_1000_NS12placeholders2_3E)
_ZN34_INTERNAL_1add8a75_4_k_cu_1d8eb5986thrust24THRUST_300001_SM_1000_NS12placeholders2_3E:
	.zero		1
	.type		_ZN34_INTERNAL_1add8a75_4_k_cu_1d8eb5984cuda3std3__45__cpo6cbeginE,@object
	.size		_ZN34_INTERNAL_1add8a75_4_k_cu_1d8eb5984cuda3std3__45__cpo6cbeginE,(_ZN34_INTERNAL_1add8a75_4_k_cu_1d8eb5984cuda3std6ranges3__45__cpo6cbeginE - _ZN34_INTERNAL_1add8a75_4_k_cu_1d8eb5984cuda3std3__45__cpo6cbeginE)
_ZN34_INTERNAL_1add8a75_4_k_cu_1d8eb5984cuda3std3__45__cpo6cbeginE:
	.zero		1
	.type		_ZN34_INTERNAL_1add8a75_4_k_cu_1d8eb5984cuda3std6ranges3__45__cpo6cbeginE,@object
	.size		_ZN34_INTERNAL_1add8a75_4_k_cu_1d8eb5984cuda3std6ranges3__45__cpo6cbeginE,(_ZN34_INTERNAL_1add8a75_4_k_cu_1d8eb5986thrust24THRUST_300001_SM_1000_NS12placeholders2_7E - _ZN34_INTERNAL_1add8a75_4_k_cu_1d8eb5984cuda3std6ranges3__45__cpo6cbeginE)
_ZN34_INTERNAL_1add8a75_4_k_cu_1d8eb5984cuda3std6ranges3__45__cpo6cbeginE:
	.zero		1
	.type		_ZN34_INTERNAL_1add8a75_4_k_cu_1d8eb5986thrust24THRUST_300001_SM_1000_NS12placeholders2_7E,@object
	.size		_ZN34_INTERNAL_1add8a75_4_k_cu_1d8eb5986thrust24THRUST_300001_SM_1000_NS12placeholders2_7E,(_ZN34_INTERNAL_1add8a75_4_k_cu_1d8eb5984cuda3std3__45__cpo7crbeginE - _ZN34_INTERNAL_1add8a75_4_k_cu_1d8eb5986thrust24THRUST_300001_SM_1000_NS12placeholders2_7E)
_ZN34_INTERNAL_1add8a75_4_k_cu_1d8eb5986thrust24THRUST_300001_SM_1000_NS12placeholders2_7E:
	.zero		1
	.type		_ZN34_INTERNAL_1add8a75_4_k_cu_1d8eb5984cuda3std3__45__cpo7crbeginE,@object
	.size		_ZN34_INTERNAL_1add8a75_4_k_cu_1d8eb5984cuda3std3__45__cpo7crbeginE,(_ZN34_INTERNAL_1add8a75_4_k_cu_1d8eb5984cuda3std6ranges3__45__cpo4nextE - _ZN34_INTERNAL_1add8a75_4_k_cu_1d8eb5984cuda3std3__45__cpo7crbeginE)
_ZN34_INTERNAL_1add8a75_4_k_cu_1d8eb5984cuda3std3__45__cpo7crbeginE:
	.zero		1
	.type		_ZN34_INTERNAL_1add8a75_4_k_cu_1d8eb5984cuda3std6ranges3__45__cpo4nextE,@object
	.size		_ZN34_INTERNAL_1add8a75_4_k_cu_1d8eb5984cuda3std6ranges3__45__cpo4nextE,(_ZN34_INTERNAL_1add8a75_4_k_cu_1d8eb5984cuda3std6ranges3__45__cpo4swapE - _ZN34_INTERNAL_1add8a75_4_k_cu_1d8eb5984cuda3std6ranges3__45__cpo4nextE)
_ZN34_INTERNAL_1add8a75_4_k_cu_1d8eb5984cuda3std6ranges3__45__cpo4nextE:
	.zero		1
	.type		_ZN34_INTERNAL_1add8a75_4_k_cu_1d8eb5984cuda3std6ranges3__45__cpo4swapE,@object
	.size		_ZN34_INTERNAL_1add8a75_4_k_cu_1d8eb5984cuda3std6ranges3__45__cpo4swapE,(_ZN34_INTERNAL_1add8a75_4_k_cu_1d8eb5986thrust24THRUST_300001_SM_1000_NS8cuda_cub10par_nosyncE - _ZN34_INTERNAL_1add8a75_4_k_cu_1d8eb5984cuda3std6ranges3__45__cpo4swapE)
_ZN34_INTERNAL_1add8a75_4_k_cu_1d8eb5984cuda3std6ranges3__45__cpo4swapE:
	.zero		1
	.type		_ZN34_INTERNAL_1add8a75_4_k_cu_1d8eb5986thrust24THRUST_300001_SM_1000_NS8cuda_cub10par_nosyncE,@object
	.size		_ZN34_INTERNAL_1add8a75_4_k_cu_1d8eb5986thrust24THRUST_300001_SM_1000_NS8cuda_cub10par_nosyncE,(_ZN34_INTERNAL_1add8a75_4_k_cu_1d8eb5986thrust24THRUST_300001_SM_1000_NS12placeholders2_9E - _ZN34_INTERNAL_1add8a75_4_k_cu_1d8eb5986thrust24THRUST_300001_SM_1000_NS8cuda_cub10par_nosyncE)
_ZN34_INTERNAL_1add8a75_4_k_cu_1d8eb5986thrust24THRUST_300001_SM_1000_NS8cuda_cub10par_nosyncE:
	.zero		1
	.type		_ZN34_INTERNAL_1add8a75_4_k_cu_1d8eb5986thrust24THRUST_300001_SM_1000_NS12placeholders2_9E,@object
	.size		_ZN34_INTERNAL_1add8a75_4_k_cu_1d8eb5986thrust24THRUST_300001_SM_1000_NS12placeholders2_9E,(_ZN34_INTERNAL_1add8a75_4_k_cu_1d8eb5984cuda3std3__436_GLOBAL__N__1add8a75_4_k_cu_1d8eb5986ignoreE - _ZN34_INTERNAL_1add8a75_4_k_cu_1d8eb5986thrust24THRUST_300001_SM_1000_NS12placeholders2_9E)
_ZN34_INTERNAL_1add8a75_4_k_cu_1d8eb5986thrust24THRUST_300001_SM_1000_NS12placeholders2_9E:
	.zero		1
	.type		_ZN34_INTERNAL_1add8a75_4_k_cu_1d8eb5984cuda3std3__436_GLOBAL__N__1add8a75_4_k_cu_1d8eb5986ignoreE,@object
	.size		_ZN34_INTERNAL_1add8a75_4_k_cu_1d8eb5984cuda3std3__436_GLOBAL__N__1add8a75_4_k_cu_1d8eb5986ignoreE,(_ZN34_INTERNAL_1add8a75_4_k_cu_1d8eb5984cuda3std6ranges3__45__cpo4dataE - _ZN34_INTERNAL_1add8a75_4_k_cu_1d8eb5984cuda3std3__436_GLOBAL__N__1add8a75_4_k_cu_1d8eb5986ignoreE)
_ZN34_INTERNAL_1add8a75_4_k_cu_1d8eb5984cuda3std3__436_GLOBAL__N__1add8a75_4_k_cu_1d8eb5986ignoreE:
	.zero		1
	.type		_ZN34_INTERNAL_1add8a75_4_k_cu_1d8eb5984cuda3std6ranges3__45__cpo4dataE,@object
	.size		_ZN34_INTERNAL_1add8a75_4_k_cu_1d8eb5984cuda3std6ranges3__45__cpo4dataE,(_ZN34_INTERNAL_1add8a75_4_k_cu_1d8eb5986thrust24THRUST_300001_SM_1000_NS12placeholders2_1E - _ZN34_INTERNAL_1add8a75_4_k_cu_1d8eb5984cuda3std6ranges3__45__cpo4dataE)
_ZN34_INTERNAL_1add8a75_4_k_cu_1d8eb5984cuda3std6ranges3__45__cpo4dataE:
	.zero		1
	.type		_ZN34_INTERNAL_1add8a75_4_k_cu_1d8eb5986thrust24THRUST_300001_SM_1000_NS12placeholders2_1E,@object
	.size		_ZN34_INTERNAL_1add8a75_4_k_cu_1d8eb5986thrust24THRUST_300001_SM_1000_NS12placeholders2_1E,(_ZN34_INTERNAL_1add8a75_4_k_cu_1d8eb5984cuda3std3__45__cpo5beginE - _ZN34_INTERNAL_1add8a75_4_k_cu_1d8eb5986thrust24THRUST_300001_SM_1000_NS12placeholders2_1E)
_ZN34_INTERNAL_1add8a75_4_k_cu_1d8eb5986thrust24THRUST_300001_SM_1000_NS12placeholders2_1E:
	.zero		1
	.type		_ZN34_INTERNAL_1add8a75_4_k_cu_1d8eb5984cuda3std3__45__cpo5beginE,@object
	.size		_ZN34_INTERNAL_1add8a75_4_k_cu_1d8eb5984cuda3std3__45__cpo5beginE,(_ZN34_INTERNAL_1add8a75_4_k_cu_1d8eb5984cuda3std6ranges3__45__cpo5beginE - _ZN34_INTERNAL_1add8a75_4_k_cu_1d8eb5984cuda3std3__45__cpo5beginE)
_ZN34_INTERNAL_1add8a75_4_k_cu_1d8eb5984cuda3std3__45__cpo5beginE:
	.zero		1
	.type		_ZN34_INTERNAL_1add8a75_4_k_cu_1d8eb5984cuda3std6ranges3__45__cpo5beginE,@object
	.size		_ZN34_INTERNAL_1add8a75_4_k_cu_1d8eb5984cuda3std6ranges3__45__cpo5beginE,(_ZN34_INTERNAL_1add8a75_4_k_cu_1d8eb5986thrust24THRUST_300001_SM_1000_NS12placeholders2_5E - _ZN34_INTERNAL_1add8a75_4_k_cu_1d8eb5984cuda3std6ranges3__45__cpo5beginE)
_ZN34_INTERNAL_1add8a75_4_k_cu_1d8eb5984cuda3std6ranges3__45__cpo5beginE:
	.zero		1
	.type		_ZN34_INTERNAL_1add8a75_4_k_cu_1d8eb5986thrust24THRUST_300001_SM_1000_NS12placeholders2_5E,@object
	.size		_ZN34_INTERNAL_1add8a75_4_k_cu_1d8eb5986thrust24THRUST_300001_SM_1000_NS12placeholders2_5E,(_ZN34_INTERNAL_1add8a75_4_k_cu_1d8eb5984cuda3std3__45__cpo6rbeginE - _ZN34_INTERNAL_1add8a75_4_k_cu_1d8eb5986thrust24THRUST_300001_SM_1000_NS12placeholders2_5E)
_ZN34_INTERNAL_1add8a75_4_k_cu_1d8eb5986thrust24THRUST_300001_SM_1000_NS12placeholders2_5E:
	.zero		1
	.type		_ZN34_INTERNAL_1add8a75_4_k_cu_1d8eb5984cuda3std3__45__cpo6rbeginE,@object
	.size		_ZN34_INTERNAL_1add8a75_4_k_cu_1d8eb5984cuda3std3__45__cpo6rbeginE,(_ZN34_INTERNAL_1add8a75_4_k_cu_1d8eb5984cuda3std6ranges3__45__cpo7advanceE - _ZN34_INTERNAL_1add8a75_4_k_cu_1d8eb5984cuda3std3__45__cpo6rbeginE)
_ZN34_INTERNAL_1add8a75_4_k_cu_1d8eb5984cuda3std3__45__cpo6rbeginE:
	.zero		1
	.type		_ZN34_INTERNAL_1add8a75_4_k_cu_1d8eb5984cuda3std6ranges3__45__cpo7advanceE,@object
	.size		_ZN34_INTERNAL_1add8a75_4_k_cu_1d8eb5984cuda3std6ranges3__45__cpo7advanceE,(_ZN34_INTERNAL_1add8a75_4_k_cu_1d8eb5984cuda3std3__47nulloptE - _ZN34_INTERNAL_1add8a75_4_k_cu_1d8eb5984cuda3std6ranges3__45__cpo7advanceE)
_ZN34_INTERNAL_1add8a75_4_k_cu_1d8eb5984cuda3std6ranges3__45__cpo7advanceE:
	.zero		1
	.type		_ZN34_INTERNAL_1add8a75_4_k_cu_1d8eb5984cuda3std3__47nulloptE,@object
	.size		_ZN34_INTERNAL_1add8a75_4_k_cu_1d8eb5984cuda3std3__47nulloptE,(_ZN34_INTERNAL_1add8a75_4_k_cu_1d8eb5984cuda3std6ranges3__45__cpo8distanceE - _ZN34_INTERNAL_1add8a75_4_k_cu_1d8eb5984cuda3std3__47nulloptE)
_ZN34_INTERNAL_1add8a75_4_k_cu_1d8eb5984cuda3std3__47nulloptE:
	.zero		1
	.type		_ZN34_INTERNAL_1add8a75_4_k_cu_1d8eb5984cuda3std6ranges3__45__cpo8distanceE,@object
	.size		_ZN34_INTERNAL_1add8a75_4_k_cu_1d8eb5984cuda3std6ranges3__45__cpo8distanceE,(_ZN34_INTERNAL_1add8a75_4_k_cu_1d8eb5986thrust24THRUST_300001_SM_1000_NS12placeholders3_10E - _ZN34_INTERNAL_1add8a75_4_k_cu_1d8eb5984cuda3std6ranges3__45__cpo8distanceE)
_ZN34_INTERNAL_1add8a75_4_k_cu_1d8eb5984cuda3std6ranges3__45__cpo8distanceE:
	.zero		1
	.type		_ZN34_INTERNAL_1add8a75_4_k_cu_1d8eb5986thrust24THRUST_300001_SM_1000_NS12placeholders3_10E,@object
	.size		_ZN34_INTERNAL_1add8a75_4_k_cu_1d8eb5986thrust24THRUST_300001_SM_1000_NS12placeholders3_10E,(_ZN34_INTERNAL_1add8a75_4_k_cu_1d8eb5984cuda3std3__419piecewise_constructE - _ZN34_INTERNAL_1add8a75_4_k_cu_1d8eb5986thrust24THRUST_300001_SM_1000_NS12placeholders3_10E)
_ZN34_INTERNAL_1add8a75_4_k_cu_1d8eb5986thrust24THRUST_300001_SM_1000_NS12placeholders3_10E:
	.zero		1
	.type		_ZN34_INTERNAL_1add8a75_4_k_cu_1d8eb5984cuda3std3__419piecewise_constructE,@object
	.size		_ZN34_INTERNAL_1add8a75_4_k_cu_1d8eb5984cuda3std3__419piecewise_constructE,(_ZN34_INTERNAL_1add8a75_4_k_cu_1d8eb5984cuda3std6ranges3__45__cpo5cdataE - _ZN34_INTERNAL_1add8a75_4_k_cu_1d8eb5984cuda3std3__419piecewise_constructE)
_ZN34_INTERNAL_1add8a75_4_k_cu_1d8eb5984cuda3std3__419piecewise_constructE:
	.zero		1
	.type		_ZN34_INTERNAL_1add8a75_4_k_cu_1d8eb5984cuda3std6ranges3__45__cpo5cdataE,@object
	.size		_ZN34_INTERNAL_1add8a75_4_k_cu_1d8eb5984cuda3std6ranges3__45__cpo5cdataE,(_ZN34_INTERNAL_1add8a75_4_k_cu_1d8eb5986thrust24THRUST_300001_SM_1000_NS12placeholders2_2E - _ZN34_INTERNAL_1add8a75_4_k_cu_1d8eb5984cuda3std6ranges3__45__cpo5cdataE)
_ZN34_INTERNAL_1add8a75_4_k_cu_1d8eb5984cuda3std6ranges3__45__cpo5cdataE:
	.zero		1
	.type		_ZN34_INTERNAL_1add8a75_4_k_cu_1d8eb5986thrust24THRUST_300001_SM_1000_NS12placeholders2_2E,@object
	.size		_ZN34_INTERNAL_1add8a75_4_k_cu_1d8eb5986thrust24THRUST_300001_SM_1000_NS12placeholders2_2E,(_ZN34_INTERNAL_1add8a75_4_k_cu_1d8eb5984cuda3std3__45__cpo3endE - _ZN34_INTERNAL_1add8a75_4_k_cu_1d8eb5986thrust24THRUST_300001_SM_1000_NS12placeholders2_2E)
_ZN34_INTERNAL_1add8a75_4_k_cu_1d8eb5986thrust24THRUST_300001_SM_1000_NS12placeholders2_2E:
	.zero		1
	.type		_ZN34_INTERNAL_1add8a75_4_k_cu_1d8eb5984cuda3std3__45__cpo3endE,@object
	.size		_ZN34_INTERNAL_1add8a75_4_k_cu_1d8eb5984cuda3std3__45__cpo3endE,(_ZN34_INTERNAL_1add8a75_4_k_cu_1d8eb5984cuda3std6ranges3__45__cpo3endE - _ZN34_INTERNAL_1add8a75_4_k_cu_1d8eb5984cuda3std3__45__cpo3endE)
_ZN34_INTERNAL_1add8a75_4_k_cu_1d8eb5984cuda3std3__45__cpo3endE:
	.zero		1
	.type		_ZN34_INTERNAL_1add8a75_4_k_cu_1d8eb5984cuda3std6ranges3__45__cpo3endE,@object
	.size		_ZN34_INTERNAL_1add8a75_4_k_cu_1d8eb5984cuda3std6ranges3__45__cpo3endE,(_ZN34_INTERNAL_1add8a75_4_k_cu_1d8eb5986thrust24THRUST_300001_SM_1000_NS12placeholders2_6E - _ZN34_INTERNAL_1add8a75_4_k_cu_1d8eb5984cuda3std6ranges3__45__cpo3endE)
_ZN34_INTERNAL_1add8a75_4_k_cu_1d8eb5984cuda3std6ranges3__45__cpo3endE:
	.zero		1
	.type		_ZN34_INTERNAL_1add8a75_4_k_cu_1d8eb5986thrust24THRUST_300001_SM_1000_NS12placeholders2_6E,@object
	.size		_ZN34_INTERNAL_1add8a75_4_k_cu_1d8eb5986thrust24THRUST_300001_SM_1000_NS12placeholders2_6E,(_ZN34_INTERNAL_1add8a75_4_k_cu_1d8eb5984cuda3std3__45__cpo4rendE - _ZN34_INTERNAL_1add8a75_4_k_cu_1d8eb5986thrust24THRUST_300001_SM_1000_NS12placeholders2_6E)
_ZN34_INTERNAL_1add8a75_4_k_cu_1d8eb5986thrust24THRUST_300001_SM_1000_NS12placeholders2_6E:
	.zero		1
	.type		_ZN34_INTERNAL_1add8a75_4_k_cu_1d8eb5984cuda3std3__45__cpo4rendE,@object
	.size		_ZN34_INTERNAL_1add8a75_4_k_cu_1d8eb5984cuda3std3__45__cpo4rendE,(_ZN34_INTERNAL_1add8a75_4_k_cu_1d8eb5984cuda3std6ranges3__45__cpo9iter_swapE - _ZN34_INTERNAL_1add8a75_4_k_cu_1d8eb5984cuda3std3__45__cpo4rendE)
_ZN34_INTERNAL_1add8a75_4_k_cu_1d8eb5984cuda3std3__45__cpo4rendE:
	.zero		1
	.type		_ZN34_INTERNAL_1add8a75_4_k_cu_1d8eb5984cuda3std6ranges3__45__cpo9iter_swapE,@object
	.size		_ZN34_INTERNAL_1add8a75_4_k_cu_1d8eb5984cuda3std6ranges3__45__cpo9iter_swapE,(_ZN34_INTERNAL_1add8a75_4_k_cu_1d8eb5984cuda3std3__48unexpectE - _ZN34_INTERNAL_1add8a75_4_k_cu_1d8eb5984cuda3std6ranges3__45__cpo9iter_swapE)
_ZN34_INTERNAL_1add8a75_4_k_cu_1d8eb5984cuda3std6ranges3__45__cpo9iter_swapE:
	.zero		1
	.type		_ZN34_INTERNAL_1add8a75_4_k_cu_1d8eb5984cuda3std3__48unexpectE,@object
	.size		_ZN34_INTERNAL_1add8a75_4_k_cu_1d8eb5984cuda3std3__48unexpectE,(_ZN34_INTERNAL_1add8a75_4_k_cu_1d8eb5986thrust24THRUST_300001_SM_1000_NS8cuda_cub3parE - _ZN34_INTERNAL_1add8a75_4_k_cu_1d8eb5984cuda3std3__48unexpectE)
_ZN34_INTERNAL_1add8a75_4_k_cu_1d8eb5984cuda3std3__48unexpectE:
	.zero		1
	.type		_ZN34_INTERNAL_1add8a75_4_k_cu_1d8eb5986thrust24THRUST_300001_SM_1000_NS8cuda_cub3parE,@object
	.size		_ZN34_INTERNAL_1add8a75_4_k_cu_1d8eb5986thrust24THRUST_300001_SM_1000_NS8cuda_cub3parE,(_ZN34_INTERNAL_1add8a75_4_k_cu_1d8eb5986thrust24THRUST_300001_SM_1000_NS12placeholders2_4E - _ZN34_INTERNAL_1add8a75_4_k_cu_1d8eb5986thrust24THRUST_300001_SM_1000_NS8cuda_cub3parE)
_ZN34_INTERNAL_1add8a75_4_k_cu_1d8eb5986thrust24THRUST_300001_SM_1000_NS8cuda_cub3parE:
	.zero		1
	.type		_ZN34_INTERNAL_1add8a75_4_k_cu_1d8eb5986thrust24THRUST_300001_SM_1000_NS12placeholders2_4E,@object
	.size		_ZN34_INTERNAL_1add8a75_4_k_cu_1d8eb5986thrust24THRUST_300001_SM_1000_NS12placeholders2_4E,(_ZN34_INTERNAL_1add8a75_4_k_cu_1d8eb5984cuda3std3__45__cpo4cendE - _ZN34_INTERNAL_1add8a75_4_k_cu_1d8eb5986thrust24THRUST_300001_SM_1000_NS12placeholders2_4E)
_ZN34_INTERNAL_1add8a75_4_k_cu_1d8eb5986thrust24THRUST_300001_SM_1000_NS12placeholders2_4E:
	.zero		1
	.type		_ZN34_INTERNAL_1add8a75_4_k_cu_1d8eb5984cuda3std3__45__cpo4cendE,@object
	.size		_ZN34_INTERNAL_1add8a75_4_k_cu_1d8eb5984cuda3std3__45__cpo4cendE,(_ZN34_INTERNAL_1add8a75_4_k_cu_1d8eb5984cuda3std6ranges3__45__cpo4cendE - _ZN34_INTERNAL_1add8a75_4_k_cu_1d8eb5984cuda3std3__45__cpo4cendE)
_ZN34_INTERNAL_1add8a75_4_k_cu_1d8eb5984cuda3std3__45__cpo4cendE:
	.zero		1
	.type		_ZN34_INTERNAL_1add8a75_4_k_cu_1d8eb5984cuda3std6ranges3__45__cpo4cendE,@object
	.size		_ZN34_INTERNAL_1add8a75_4_k_cu_1d8eb5984cuda3std6ranges3__45__cpo4cendE,(_ZN34_INTERNAL_1add8a75_4_k_cu_1d8eb5984cuda3std3__420unreachable_sentinelE - _ZN34_INTERNAL_1add8a75_4_k_cu_1d8eb5984cuda3std6ranges3__45__cpo4cendE)
_ZN34_INTERNAL_1add8a75_4_k_cu_1d8eb5984cuda3std6ranges3__45__cpo4cendE:
	.zero		1
	.type		_ZN34_INTERNAL_1add8a75_4_k_cu_1d8eb5984cuda3std3__420unreachable_sentinelE,@object
	.size		_ZN34_INTERNAL_1add8a75_4_k_cu_1d8eb5984cuda3std3__420unreachable_sentinelE,(_ZN34_INTERNAL_1add8a75_4_k_cu_1d8eb5984cuda3std6ranges3__45__cpo5ssizeE - _ZN34_INTERNAL_1add8a75_4_k_cu_1d8eb5984cuda3std3__420unreachable_sentinelE)
_ZN34_INTERNAL_1add8a75_4_k_cu_1d8eb5984cuda3std3__420unreachable_sentinelE:
	.zero		1
	.type		_ZN34_INTERNAL_1add8a75_4_k_cu_1d8eb5984cuda3std6ranges3__45__cpo5ssizeE,@object
	.size		_ZN34_INTERNAL_1add8a75_4_k_cu_1d8eb5984cuda3std6ranges3__45__cpo5ssizeE,(_ZN34_INTERNAL_1add8a75_4_k_cu_1d8eb5986thrust24THRUST_300001_SM_1000_NS12placeholders2_8E - _ZN34_INTERNAL_1add8a75_4_k_cu_1d8eb5984cuda3std6ranges3__45__cpo5ssizeE)
_ZN34_INTERNAL_1add8a75_4_k_cu_1d8eb5984cuda3std6ranges3__45__cpo5ssizeE:
	.zero		1
	.type		_ZN34_INTERNAL_1add8a75_4_k_cu_1d8eb5986thrust24THRUST_300001_SM_1000_NS12placeholders2_8E,@object
	.size		_ZN34_INTERNAL_1add8a75_4_k_cu_1d8eb5986thrust24THRUST_300001_SM_1000_NS12placeholders2_8E,(_ZN34_INTERNAL_1add8a75_4_k_cu_1d8eb5984cuda3std3__45__cpo5crendE - _ZN34_INTERNAL_1add8a75_4_k_cu_1d8eb5986thrust24THRUST_300001_SM_1000_NS12placeholders2_8E)
_ZN34_INTERNAL_1add8a75_4_k_cu_1d8eb5986thrust24THRUST_300001_SM_1000_NS12placeholders2_8E:
	.zero		1
	.type		_ZN34_INTERNAL_1add8a75_4_k_cu_1d8eb5984cuda3std3__45__cpo5crendE,@object
	.size		_ZN34_INTERNAL_1add8a75_4_k_cu_1d8eb5984cuda3std3__45__cpo5crendE,(_ZN34_INTERNAL_1add8a75_4_k_cu_1d8eb5984cuda3std6ranges3__45__cpo4prevE - _ZN34_INTERNAL_1add8a75_4_k_cu_1d8eb5984cuda3std3__45__cpo5crendE)
_ZN34_INTERNAL_1add8a75_4_k_cu_1d8eb5984cuda3std3__45__cpo5crendE:
	.zero		1
	.type		_ZN34_INTERNAL_1add8a75_4_k_cu_1d8eb5984cuda3std6ranges3__45__cpo4prevE,@object
	.size		_ZN34_INTERNAL_1add8a75_4_k_cu_1d8eb5984cuda3std6ranges3__45__cpo4prevE,(_ZN34_INTERNAL_1add8a75_4_k_cu_1d8eb5984cuda3std6ranges3__45__cpo9iter_moveE - _ZN34_INTERNAL_1add8a75_4_k_cu_1d8eb5984cuda3std6ranges3__45__cpo4prevE)
_ZN34_INTERNAL_1add8a75_4_k_cu_1d8eb5984cuda3std6ranges3__45__cpo4prevE:
	.zero		1
	.type		_ZN34_INTERNAL_1add8a75_4_k_cu_1d8eb5984cuda3std6ranges3__45__cpo9iter_moveE,@object
	.size		_ZN34_INTERNAL_1add8a75_4_k_cu_1d8eb5984cuda3std6ranges3__45__cpo9iter_moveE,(_ZN34_INTERNAL_1add8a75_4_k_cu_1d8eb5986thrust24THRUST_300001_SM_1000_NS6system6detail10sequential3seqE - _ZN34_INTERNAL_1add8a75_4_k_cu_1d8eb5984cuda3std6ranges3__45__cpo9iter_moveE)
_ZN34_INTERNAL_1add8a75_4_k_cu_1d8eb5984cuda3std6ranges3__45__cpo9iter_moveE:
	.zero		1
	.type		_ZN34_INTERNAL_1add8a75_4_k_cu_1d8eb5986thrust24THRUST_300001_SM_1000_NS6system6detail10sequential3seqE,@object
	.size		_ZN34_INTERNAL_1add8a75_4_k_cu_1d8eb5986thrust24THRUST_300001_SM_1000_NS6system6detail10sequential3seqE,(.L_31 - _ZN34_INTERNAL_1add8a75_4_k_cu_1d8eb5986thrust24THRUST_300001_SM_1000_NS6system6detail10sequential3seqE)
_ZN34_INTERNAL_1add8a75_4_k_cu_1d8eb5986thrust24THRUST_300001_SM_1000_NS6system6detail10sequential3seqE:
	.zero		1
.L_31:


//--------------------- .nv.constant0._ZN3cub18CUB_300001_SM_10006detail11EmptyKernelIvEEvv --------------------------
	.section	.nv.constant0._ZN3cub18CUB_300001_SM_10006detail11EmptyKernelIvEEvv,"a",@progbits
	.sectionflags	@""
	.align	4
.nv.constant0._ZN3cub18CUB_300001_SM_10006detail11EmptyKernelIvEEvv:
	.zero		896


//--------------------- SYMBOLS --------------------------

	.type		.nv.reservedSmem.offset0,@object
	.size		.nv.reservedSmem.offset0,0x4
